//
// Generated by NVIDIA NVVM Compiler
//
// Compiler Build ID: CL-36424714
// Cuda compilation tools, release 13.0, V13.0.88
// Based on NVVM 20.0.0
//

.version 9.0
.target sm_100
.address_size 64

	// .globl	_Z13tensorToMode2PiS_iii

.visible .entry _Z13tensorToMode2PiS_iii(
	.param .u64 .ptr .align 1 _Z13tensorToMode2PiS_iii_param_0,
	.param .u64 .ptr .align 1 _Z13tensorToMode2PiS_iii_param_1,
	.param .u32 _Z13tensorToMode2PiS_iii_param_2,
	.param .u32 _Z13tensorToMode2PiS_iii_param_3,
	.param .u32 _Z13tensorToMode2PiS_iii_param_4
)
{
	.reg .pred 	%p<2>;
	.reg .b32 	%r<18>;
	.reg .b64 	%rd<9>;

	ld.param.u64 	%rd1, [_Z13tensorToMode2PiS_iii_param_0];
	ld.param.u64 	%rd2, [_Z13tensorToMode2PiS_iii_param_1];
	ld.param.u32 	%r3, [_Z13tensorToMode2PiS_iii_param_2];
	ld.param.u32 	%r4, [_Z13tensorToMode2PiS_iii_param_3];
	ld.param.u32 	%r5, [_Z13tensorToMode2PiS_iii_param_4];
	mov.u32 	%r6, %ctaid.x;
	mov.u32 	%r7, %ntid.x;
	mov.u32 	%r8, %tid.x;
	mad.lo.s32 	%r1, %r6, %r7, %r8;
	mul.lo.s32 	%r2, %r4, %r3;
	mul.lo.s32 	%r9, %r2, %r5;
	setp.ge.s32 	%p1, %r1, %r9;
	@%p1 bra 	$L__BB0_2;
	cvta.to.global.u64 	%rd3, %rd1;
	cvta.to.global.u64 	%rd4, %rd2;
	rem.s32 	%r10, %r1, %r2;
	sub.s32 	%r11, %r1, %r10;
	div.s32 	%r12, %r10, %r3;
	mul.lo.s32 	%r13, %r12, %r3;
	sub.s32 	%r14, %r10, %r13;
	mul.wide.s32 	%rd5, %r1, 4;
	add.s64 	%rd6, %rd3, %rd5;
	ld.global.u32 	%r15, [%rd6];
	mad.lo.s32 	%r16, %r14, %r4, %r11;
	add.s32 	%r17, %r16, %r12;
	mul.wide.s32 	%rd7, %r17, 4;
	add.s64 	%rd8, %rd4, %rd7;
	st.global.u32 	[%rd8], %r15;
$L__BB0_2:
	bar.sync 	0;
	ret;

}
	// .globl	_Z13tensorToMode3PiS_iii
.visible .entry _Z13tensorToMode3PiS_iii(
	.param .u64 .ptr .align 1 _Z13tensorToMode3PiS_iii_param_0,
	.param .u64 .ptr .align 1 _Z13tensorToMode3PiS_iii_param_1,
	.param .u32 _Z13tensorToMode3PiS_iii_param_2,
	.param .u32 _Z13tensorToMode3PiS_iii_param_3,
	.param .u32 _Z13tensorToMode3PiS_iii_param_4
)
{
	.reg .pred 	%p<2>;
	.reg .b32 	%r<15>;
	.reg .b64 	%rd<9>;

	ld.param.u64 	%rd1, [_Z13tensorToMode3PiS_iii_param_0];
	ld.param.u64 	%rd2, [_Z13tensorToMode3PiS_iii_param_1];
	ld.param.u32 	%r4, [_Z13tensorToMode3PiS_iii_param_2];
	ld.param.u32 	%r5, [_Z13tensorToMode3PiS_iii_param_3];
	ld.param.u32 	%r3, [_Z13tensorToMode3PiS_iii_param_4];
	mov.u32 	%r6, %ctaid.x;
	mov.u32 	%r7, %ntid.x;
	mov.u32 	%r8, %tid.x;
	mad.lo.s32 	%r1, %r6, %r7, %r8;
	mul.lo.s32 	%r2, %r5, %r4;
	mul.lo.s32 	%r9, %r2, %r3;
	setp.ge.s32 	%p1, %r1, %r9;
	@%p1 bra 	$L__BB1_2;
	cvta.to.global.u64 	%rd3, %rd1;
	cvta.to.global.u64 	%rd4, %rd2;
	div.s32 	%r10, %r1, %r2;
	mul.lo.s32 	%r11, %r10, %r2;
	sub.s32 	%r12, %r1, %r11;
	mul.wide.s32 	%rd5, %r1, 4;
	add.s64 	%rd6, %rd3, %rd5;
	ld.global.u32 	%r13, [%rd6];
	mad.lo.s32 	%r14, %r12, %r3, %r10;
	mul.wide.s32 	%rd7, %r14, 4;
	add.s64 	%rd8, %rd4, %rd7;
	st.global.u32 	[%rd8], %r13;
$L__BB1_2:
	bar.sync 	0;
	ret;

}
	// .globl	_Z15tensorToMode231PiS_iii
.visible .entry _Z15tensorToMode231PiS_iii(
	.param .u64 .ptr .align 1 _Z15tensorToMode231PiS_iii_param_0,
	.param .u64 .ptr .align 1 _Z15tensorToMode231PiS_iii_param_1,
	.param .u32 _Z15tensorToMode231PiS_iii_param_2,
	.param .u32 _Z15tensorToMode231PiS_iii_param_3,
	.param .u32 _Z15tensorToMode231PiS_iii_param_4
)
{
	.reg .pred 	%p<2>;
	.reg .b32 	%r<21>;
	.reg .b64 	%rd<9>;

	ld.param.u64 	%rd1, [_Z15tensorToMode231PiS_iii_param_0];
	ld.param.u64 	%rd2, [_Z15tensorToMode231PiS_iii_param_1];
	ld.param.u32 	%r3, [_Z15tensorToMode231PiS_iii_param_2];
	ld.param.u32 	%r4, [_Z15tensorToMode231PiS_iii_param_3];
	ld.param.u32 	%r5, [_Z15tensorToMode231PiS_iii_param_4];
	mov.u32 	%r6, %ctaid.x;
	mov.u32 	%r7, %ntid.x;
	mov.u32 	%r8, %tid.x;
	mad.lo.s32 	%r1, %r6, %r7, %r8;
	mul.lo.s32 	%r2, %r4, %r3;
	mul.lo.s32 	%r9, %r2, %r5;
	setp.ge.s32 	%p1, %r1, %r9;
	@%p1 bra 	$L__BB2_2;
	cvta.to.global.u64 	%rd3, %rd1;
	cvta.to.global.u64 	%rd4, %rd2;
	div.s32 	%r10, %r1, %r2;
	mul.lo.s32 	%r11, %r10, %r2;
	sub.s32 	%r12, %r1, %r11;
	div.s32 	%r13, %r12, %r3;
	mul.lo.s32 	%r14, %r13, %r3;
	sub.s32 	%r15, %r12, %r14;
	mad.lo.s32 	%r16, %r10, %r4, %r13;
	mad.lo.s32 	%r17, %r16, %r3, %r15;
	mul.wide.s32 	%rd5, %r17, 4;
	add.s64 	%rd6, %rd3, %rd5;
	ld.global.u32 	%r18, [%rd6];
	mad.lo.s32 	%r19, %r15, %r5, %r10;
	mad.lo.s32 	%r20, %r19, %r4, %r13;
	mul.wide.s32 	%rd7, %r20, 4;
	add.s64 	%rd8, %rd4, %rd7;
	st.global.u32 	[%rd8], %r18;
$L__BB2_2:
	bar.sync 	0;
	ret;

}


// ===== COMPILED SASS (sm_100) =====

	.target	sm_100

	.elftype	@"ET_EXEC"


//--------------------- .note.nv.tkinfo           --------------------------
	.section	.note.nv.tkinfo,"",@"SHT_NOTE"
	.sectionflags	@"SHF_NOTE_NV_TKINFO"
	.tkinfo
        /*0018*/ 	.word	0x00000002
        /*0030*/ 	.string	""
        /*0030*/ 	.string	"ptxas"
        /*0030*/ 	.string	"Cuda compilation tools, release 13.0, V13.0.88"
        /*0030*/ 	.string	"Build cuda_13.0.r13.0/compiler.36424714_0"
        /*0030*/ 	.string	"-arch sm_100 -m 64 "



//--------------------- .note.nv.cuinfo           --------------------------
	.section	.note.nv.cuinfo,"",@"SHT_NOTE"
	.sectionflags	@"SHF_NOTE_NV_CUINFO"
        /*0018*/ 	.short	0x0002
        /*001a*/ 	.short	0x0064
        /*001c*/ 	.short	0x0082
	.zero		2


//--------------------- .nv.info                  --------------------------
	.section	.nv.info,"",@"SHT_CUDA_INFO"
	.align	4


	//----- nvinfo : EIATTR_REGCOUNT
	.align		4
        /*0000*/ 	.byte	0x04, 0x2f
        /*0002*/ 	.short	(.L_1 - .L_0)
	.align		4
.L_0:
        /*0004*/ 	.word	index@(_Z13tensorToMode2PiS_iii)
        /*0008*/ 	.word	0x00000011


	//----- nvinfo : EIATTR_FRAME_SIZE
	.align		4
.L_1:
        /*000c*/ 	.byte	0x04, 0x11
        /*000e*/ 	.short	(.L_3 - .L_2)
	.align		4
.L_2:
        /*0010*/ 	.word	index@(_Z13tensorToMode2PiS_iii)
        /*0014*/ 	.word	0x00000000


	//----- nvinfo : EIATTR_REGCOUNT
	.align		4
.L_3:
        /*0018*/ 	.byte	0x04, 0x2f
        /*001a*/ 	.short	(.L_5 - .L_4)
	.align		4
.L_4:
        /*001c*/ 	.word	index@(_Z13tensorToMode3PiS_iii)
        /*0020*/ 	.word	0x0000000e


	//----- nvinfo : EIATTR_FRAME_SIZE
	.align		4
.L_5:
        /*0024*/ 	.byte	0x04, 0x11
        /*0026*/ 	.short	(.L_7 - .L_6)
	.align		4
.L_6:
        /*0028*/ 	.word	index@(_Z13tensorToMode3PiS_iii)
        /*002c*/ 	.word	0x00000000


	//----- nvinfo : EIATTR_REGCOUNT
	.align		4
.L_7:
        /*0030*/ 	.byte	0x04, 0x2f
        /*0032*/ 	.short	(.L_9 - .L_8)
	.align		4
.L_8:
        /*0034*/ 	.word	index@(_Z15tensorToMode231PiS_iii)
        /*0038*/ 	.word	0x00000010


	//----- nvinfo : EIATTR_FRAME_SIZE
	.align		4
.L_9:
        /*003c*/ 	.byte	0x04, 0x11
        /*003e*/ 	.short	(.L_11 - .L_10)
	.align		4
.L_10:
        /*0040*/ 	.word	index@(_Z15tensorToMode231PiS_iii)
        /*0044*/ 	.word	0x00000000


	//----- nvinfo : EIATTR_MIN_STACK_SIZE
	.align		4
.L_11:
        /*0048*/ 	.byte	0x04, 0x12
        /*004a*/ 	.short	(.L_13 - .L_12)
	.align		4
.L_12:
        /*004c*/ 	.word	index@(_Z15tensorToMode231PiS_iii)
        /*0050*/ 	.word	0x00000000


	//----- nvinfo : EIATTR_MIN_STACK_SIZE
	.align		4
.L_13:
        /*0054*/ 	.byte	0x04, 0x12
        /*0056*/ 	.short	(.L_15 - .L_14)
	.align		4
.L_14:
        /*0058*/ 	.word	index@(_Z13tensorToMode3PiS_iii)
        /*005c*/ 	.word	0x00000000


	//----- nvinfo : EIATTR_MIN_STACK_SIZE
	.align		4
.L_15:
        /*0060*/ 	.byte	0x04, 0x12
        /*0062*/ 	.short	(.L_17 - .L_16)
	.align		4
.L_16:
        /*0064*/ 	.word	index@(_Z13tensorToMode2PiS_iii)
        /*0068*/ 	.word	0x00000000
.L_17:


//--------------------- .nv.compat                --------------------------
	.section	.nv.compat,"",@"SHT_CUDA_COMPAT_INFO"
	.align	4
        /*0000*/ 	.byte	0x02, 0x09, 0x00, 0x00, 0x02, 0x02, 0x01, 0x00, 0x02, 0x05, 0x05, 0x00, 0x03, 0x07, 0x01, 0x01
        /*0010*/ 	.byte	0x02, 0x03, 0x00, 0x00, 0x02, 0x06, 0x01, 0x00, 0x04, 0x0b, 0x08, 0x00, 0x09, 0x00, 0x00, 0x00
        /*0020*/ 	.byte	0x00, 0x00, 0x00, 0x00


//--------------------- .nv.info._Z15tensorToMode231PiS_iii --------------------------
	.section	.nv.info._Z15tensorToMode231PiS_iii,"",@"SHT_CUDA_INFO"
	.sectionflags	@""
	.align	4


	//----- nvinfo : EIATTR_CUDA_API_VERSION
	.align		4
        /*0000*/ 	.byte	0x04, 0x37
        /*0002*/ 	.short	(.L_19 - .L_18)
.L_18:
        /*0004*/ 	.word	0x00000082


	//----- nvinfo : EIATTR_KPARAM_INFO
	.align		4
.L_19:
        /*0008*/ 	.byte	0x04, 0x17
        /*000a*/ 	.short	(.L_21 - .L_20)
.L_20:
        /*000c*/ 	.word	0x00000000
        /*0010*/ 	.short	0x0004
        /*0012*/ 	.short	0x0018
        /*0014*/ 	.byte	0x00, 0xf0, 0x11, 0x00


	//----- nvinfo : EIATTR_KPARAM_INFO
	.align		4
.L_21:
        /*0018*/ 	.byte	0x04, 0x17
        /*001a*/ 	.short	(.L_23 - .L_22)
.L_22:
        /*001c*/ 	.word	0x00000000
        /*0020*/ 	.short	0x0003
        /*0022*/ 	.short	0x0014
        /*0024*/ 	.byte	0x00, 0xf0, 0x11, 0x00


	//----- nvinfo : EIATTR_KPARAM_INFO
	.align		4
.L_23:
        /*0028*/ 	.byte	0x04, 0x17
        /*002a*/ 	.short	(.L_25 - .L_24)
.L_24:
        /*002c*/ 	.word	0x00000000
        /*0030*/ 	.short	0x0002
        /*0032*/ 	.short	0x0010
        /*0034*/ 	.byte	0x00, 0xf0, 0x11, 0x00


	//----- nvinfo : EIATTR_KPARAM_INFO
	.align		4
.L_25:
        /*0038*/ 	.byte	0x04, 0x17
        /*003a*/ 	.short	(.L_27 - .L_26)
.L_26:
        /*003c*/ 	.word	0x00000000
        /*0040*/ 	.short	0x0001
        /*0042*/ 	.short	0x0008
        /*0044*/ 	.byte	0x00, 0xf5, 0x21, 0x00


	//----- nvinfo : EIATTR_KPARAM_INFO
	.align		4
.L_27:
        /*0048*/ 	.byte	0x04, 0x17
        /*004a*/ 	.short	(.L_29 - .L_28)
.L_28:
        /*004c*/ 	.word	0x00000000
        /*0050*/ 	.short	0x0000
        /*0052*/ 	.short	0x0000
        /*0054*/ 	.byte	0x00, 0xf5, 0x21, 0x00


	//----- nvinfo : EIATTR_SPARSE_MMA_MASK
	.align		4
.L_29:
        /*0058*/ 	.byte	0x03, 0x50
        /*005a*/ 	.short	0x0000


	//----- nvinfo : EIATTR_MAXREG_COUNT
	.align		4
        /*005c*/ 	.byte	0x03, 0x1b
        /*005e*/ 	.short	0x00ff


	//----- nvinfo : EIATTR_NUM_BARRIERS
	.align		4
        /*0060*/ 	.byte	0x02, 0x4c
        /*0062*/ 	.byte	0x01
	.zero		1


	//----- nvinfo : EIATTR_MERCURY_ISA_VERSION
	.align		4
        /*0064*/ 	.byte	0x03, 0x5f
        /*0066*/ 	.short	0x0101


	//----- nvinfo : EIATTR_VRC_CTA_INIT_COUNT
	.align		4
        /*0068*/ 	.byte	0x02, 0x4a
	.zero		1
	.zero		1


	//----- nvinfo : EIATTR_EXIT_INSTR_OFFSETS
	.align		4
        /*006c*/ 	.byte	0x04, 0x1c
        /*006e*/ 	.short	(.L_31 - .L_30)


	//   ....[0]....
.L_30:
        /*0070*/ 	.word	0x000004f0


	//----- nvinfo : EIATTR_CRS_STACK_SIZE
	.align		4
.L_31:
        /*0074*/ 	.byte	0x04, 0x1e
        /*0076*/ 	.short	(.L_33 - .L_32)
.L_32:
        /*0078*/ 	.word	0x00000000


	//----- nvinfo : EIATTR_CBANK_PARAM_SIZE
	.align		4
.L_33:
        /*007c*/ 	.byte	0x03, 0x19
        /*007e*/ 	.short	0x001c


	//----- nvinfo : EIATTR_PARAM_CBANK
	.align		4
        /*0080*/ 	.byte	0x04, 0x0a
        /*0082*/ 	.short	(.L_35 - .L_34)
	.align		4
.L_34:
        /*0084*/ 	.word	index@(.nv.constant0._Z15tensorToMode231PiS_iii)
        /*0088*/ 	.short	0x0380
        /*008a*/ 	.short	0x001c


	//----- nvinfo : EIATTR_SW_WAR
	.align		4
.L_35:
        /*008c*/ 	.byte	0x04, 0x36
        /*008e*/ 	.short	(.L_37 - .L_36)
.L_36:
        /*0090*/ 	.word	0x00000008
.L_37:


//--------------------- .nv.info._Z13tensorToMode3PiS_iii --------------------------
	.section	.nv.info._Z13tensorToMode3PiS_iii,"",@"SHT_CUDA_INFO"
	.sectionflags	@""
	.align	4


	//----- nvinfo : EIATTR_CUDA_API_VERSION
	.align		4
        /*0000*/ 	.byte	0x04, 0x37
        /*0002*/ 	.short	(.L_39 - .L_38)
.L_38:
        /*0004*/ 	.word	0x00000082


	//----- nvinfo : EIATTR_KPARAM_INFO
	.align		4
.L_39:
        /*0008*/ 	.byte	0x04, 0x17
        /*000a*/ 	.short	(.L_41 - .L_40)
.L_40:
        /*000c*/ 	.word	0x00000000
        /*0010*/ 	.short	0x0004
        /*0012*/ 	.short	0x0018
        /*0014*/ 	.byte	0x00, 0xf0, 0x11, 0x00


	//----- nvinfo : EIATTR_KPARAM_INFO
	.align		4
.L_41:
        /*0018*/ 	.byte	0x04, 0x17
        /*001a*/ 	.short	(.L_43 - .L_42)
.L_42:
        /*001c*/ 	.word	0x00000000
        /*0020*/ 	.short	0x0003
        /*0022*/ 	.short	0x0014
        /*0024*/ 	.byte	0x00, 0xf0, 0x11, 0x00


	//----- nvinfo : EIATTR_KPARAM_INFO
	.align		4
.L_43:
        /*0028*/ 	.byte	0x04, 0x17
        /*002a*/ 	.short	(.L_45 - .L_44)
.L_44:
        /*002c*/ 	.word	0x00000000
        /*0030*/ 	.short	0x0002
        /*0032*/ 	.short	0x0010
        /*0034*/ 	.byte	0x00, 0xf0, 0x11, 0x00


	//----- nvinfo : EIATTR_KPARAM_INFO
	.align		4
.L_45:
        /*0038*/ 	.byte	0x04, 0x17
        /*003a*/ 	.short	(.L_47 - .L_46)
.L_46:
        /*003c*/ 	.word	0x00000000
        /*0040*/ 	.short	0x0001
        /*0042*/ 	.short	0x0008
        /*0044*/ 	.byte	0x00, 0xf5, 0x21, 0x00


	//----- nvinfo : EIATTR_KPARAM_INFO
	.align		4
.L_47:
        /*0048*/ 	.byte	0x04, 0x17
        /*004a*/ 	.short	(.L_49 - .L_48)
.L_48:
        /*004c*/ 	.word	0x00000000
        /*0050*/ 	.short	0x0000
        /*0052*/ 	.short	0x0000
        /*0054*/ 	.byte	0x00, 0xf5, 0x21, 0x00


	//----- nvinfo : EIATTR_SPARSE_MMA_MASK
	.align		4
.L_49:
        /*0058*/ 	.byte	0x03, 0x50
        /*005a*/ 	.short	0x0000


	//----- nvinfo : EIATTR_MAXREG_COUNT
	.align		4
        /*005c*/ 	.byte	0x03, 0x1b
        /*005e*/ 	.short	0x00ff


	//----- nvinfo : EIATTR_NUM_BARRIERS
	.align		4
        /*0060*/ 	.byte	0x02, 0x4c
        /*0062*/ 	.byte	0x01
	.zero		1


	//----- nvinfo : EIATTR_MERCURY_ISA_VERSION
	.align		4
        /*0064*/ 	.byte	0x03, 0x5f
        /*0066*/ 	.short	0x0101


	//----- nvinfo : EIATTR_VRC_CTA_INIT_COUNT
	.align		4
        /*0068*/ 	.byte	0x02, 0x4a
	.zero		1
	.zero		1


	//----- nvinfo : EIATTR_EXIT_INSTR_OFFSETS
	.align		4
        /*006c*/ 	.byte	0x04, 0x1c
        /*006e*/ 	.short	(.L_51 - .L_50)


	//   ....[0]....
.L_50:
        /*0070*/ 	.word	0x00000300


	//----- nvinfo : EIATTR_CRS_STACK_SIZE
	.align		4
.L_51:
        /*0074*/ 	.byte	0x04, 0x1e
        /*0076*/ 	.short	(.L_53 - .L_52)
.L_52:
        /*0078*/ 	.word	0x00000000


	//----- nvinfo : EIATTR_CBANK_PARAM_SIZE
	.align		4
.L_53:
        /*007c*/ 	.byte	0x03, 0x19
        /*007e*/ 	.short	0x001c


	//----- nvinfo : EIATTR_PARAM_CBANK
	.align		4
        /*0080*/ 	.byte	0x04, 0x0a
        /*0082*/ 	.short	(.L_55 - .L_54)
	.align		4
.L_54:
        /*0084*/ 	.word	index@(.nv.constant0._Z13tensorToMode3PiS_iii)
        /*0088*/ 	.short	0x0380
        /*008a*/ 	.short	0x001c


	//----- nvinfo : EIATTR_SW_WAR
	.align		4
.L_55:
        /*008c*/ 	.byte	0x04, 0x36
        /*008e*/ 	.short	(.L_57 - .L_56)
.L_56:
        /*0090*/ 	.word	0x00000008
.L_57:


//--------------------- .nv.info._Z13tensorToMode2PiS_iii --------------------------
	.section	.nv.info._Z13tensorToMode2PiS_iii,"",@"SHT_CUDA_INFO"
	.sectionflags	@""
	.align	4


	//----- nvinfo : EIATTR_CUDA_API_VERSION
	.align		4
        /*0000*/ 	.byte	0x04, 0x37
        /*0002*/ 	.short	(.L_59 - .L_58)
.L_58:
        /*0004*/ 	.word	0x00000082


	//----- nvinfo : EIATTR_KPARAM_INFO
	.align		4
.L_59:
        /*0008*/ 	.byte	0x04, 0x17
        /*000a*/ 	.short	(.L_61 - .L_60)
.L_60:
        /*000c*/ 	.word	0x00000000
        /*0010*/ 	.short	0x0004
        /*0012*/ 	.short	0x0018
        /*0014*/ 	.byte	0x00, 0xf0, 0x11, 0x00


	//----- nvinfo : EIATTR_KPARAM_INFO
	.align		4
.L_61:
        /*0018*/ 	.byte	0x04, 0x17
        /*001a*/ 	.short	(.L_63 - .L_62)
.L_62:
        /*001c*/ 	.word	0x00000000
        /*0020*/ 	.short	0x0003
        /*0022*/ 	.short	0x0014
        /*0024*/ 	.byte	0x00, 0xf0, 0x11, 0x00


	//----- nvinfo : EIATTR_KPARAM_INFO
	.align		4
.L_63:
        /*0028*/ 	.byte	0x04, 0x17
        /*002a*/ 	.short	(.L_65 - .L_64)
.L_64:
        /*002c*/ 	.word	0x00000000
        /*0030*/ 	.short	0x0002
        /*0032*/ 	.short	0x0010
        /*0034*/ 	.byte	0x00, 0xf0, 0x11, 0x00


	//----- nvinfo : EIATTR_KPARAM_INFO
	.align		4
.L_65:
        /*0038*/ 	.byte	0x04, 0x17
        /*003a*/ 	.short	(.L_67 - .L_66)
.L_66:
        /*003c*/ 	.word	0x00000000
        /*0040*/ 	.short	0x0001
        /*0042*/ 	.short	0x0008
        /*0044*/ 	.byte	0x00, 0xf5, 0x21, 0x00


	//----- nvinfo : EIATTR_KPARAM_INFO
	.align		4
.L_67:
        /*0048*/ 	.byte	0x04, 0x17
        /*004a*/ 	.short	(.L_69 - .L_68)
.L_68:
        /*004c*/ 	.word	0x00000000
        /*0050*/ 	.short	0x0000
        /*0052*/ 	.short	0x0000
        /*0054*/ 	.byte	0x00, 0xf5, 0x21, 0x00


	//----- nvinfo : EIATTR_SPARSE_MMA_MASK
	.align		4
.L_69:
        /*0058*/ 	.byte	0x03, 0x50
        /*005a*/ 	.short	0x0000


	//----- nvinfo : EIATTR_MAXREG_COUNT
	.align		4
        /*005c*/ 	.byte	0x03, 0x1b
        /*005e*/ 	.short	0x00ff


	//----- nvinfo : EIATTR_NUM_BARRIERS
	.align		4
        /*0060*/ 	.byte	0x02, 0x4c
        /*0062*/ 	.byte	0x01
	.zero		1


	//----- nvinfo : EIATTR_MERCURY_ISA_VERSION
	.align		4
        /*0064*/ 	.byte	0x03, 0x5f
        /*0066*/ 	.short	0x0101


	//----- nvinfo : EIATTR_VRC_CTA_INIT_COUNT
	.align		4
        /*0068*/ 	.byte	0x02, 0x4a
	.zero		1
	.zero		1


	//----- nvinfo : EIATTR_EXIT_INSTR_OFFSETS
	.align		4
        /*006c*/ 	.byte	0x04, 0x1c
        /*006e*/ 	.short	(.L_71 - .L_70)


	//   ....[0]....
.L_70:
        /*0070*/ 	.word	0x000004a0


	//----- nvinfo : EIATTR_CRS_STACK_SIZE
	.align		4
.L_71:
        /*0074*/ 	.byte	0x04, 0x1e
        /*0076*/ 	.short	(.L_73 - .L_72)
.L_72:
        /*0078*/ 	.word	0x00000000


	//----- nvinfo : EIATTR_CBANK_PARAM_SIZE
	.align		4
.L_73:
        /*007c*/ 	.byte	0x03, 0x19
        /*007e*/ 	.short	0x001c


	//----- nvinfo : EIATTR_PARAM_CBANK
	.align		4
        /*0080*/ 	.byte	0x04, 0x0a
        /*0082*/ 	.short	(.L_75 - .L_74)
	.align		4
.L_74:
        /*0084*/ 	.word	index@(.nv.constant0._Z13tensorToMode2PiS_iii)
        /*0088*/ 	.short	0x0380
        /*008a*/ 	.short	0x001c


	//----- nvinfo : EIATTR_SW_WAR
	.align		4
.L_75:
        /*008c*/ 	.byte	0x04, 0x36
        /*008e*/ 	.short	(.L_77 - .L_76)
.L_76:
        /*0090*/ 	.word	0x00000008
.L_77:


//--------------------- .nv.callgraph             --------------------------
	.section	.nv.callgraph,"",@"SHT_CUDA_CALLGRAPH"
	.align	4
	.sectionentsize	8
	.align		4
        /*0000*/ 	.word	0x00000000
	.align		4
        /*0004*/ 	.word	0xffffffff
	.align		4
        /*0008*/ 	.word	0x00000000
	.align		4
        /*000c*/ 	.word	0xfffffffe
	.align		4
        /*0010*/ 	.word	0x00000000
	.align		4
        /*0014*/ 	.word	0xfffffffd
	.align		4
        /*0018*/ 	.word	0x00000000
	.align		4
        /*001c*/ 	.word	0xfffffffc


//--------------------- .text._Z15tensorToMode231PiS_iii --------------------------
	.section	.text._Z15tensorToMode231PiS_iii,"ax",@progbits
	.align	128
        .global         _Z15tensorToMode231PiS_iii
        .type           _Z15tensorToMode231PiS_iii,@function
        .size           _Z15tensorToMode231PiS_iii,(.L_x_9 - _Z15tensorToMode231PiS_iii)
        .other          _Z15tensorToMode231PiS_iii,@"STO_CUDA_ENTRY STV_DEFAULT"
_Z15tensorToMode231PiS_iii:
.text._Z15tensorToMode231PiS_iii:
[----:B------:R-:W-:Y:S01]  /*0000*/  LDC R1, c[0x0][0x37c] ;  /* 0x0000df00ff017b82 */ /* 0x000fe20000000800 */
[----:B------:R-:W0:Y:S07]  /*0010*/  S2R R4, SR_TID.X ;  /* 0x0000000000047919 */ /* 0x000e2e0000002100 */
[----:B------:R-:W1:Y:S01]  /*0020*/  LDC.64 R2, c[0x0][0x390] ;  /* 0x0000e400ff027b82 */ /* 0x000e620000000a00 */
[----:B------:R-:W2:Y:S01]  /*0030*/  LDCU UR6, c[0x0][0x398] ;  /* 0x00007300ff0677ac */ /* 0x000ea20008000800 */
[----:B------:R-:W-:Y:S06]  /*0040*/  BSSY.RECONVERGENT B0, `(.L_x_0) ;  /* 0x0000049000007945 */ /* 0x000fec0003800200 */
[----:B------:R-:W0:Y:S08]  /*0050*/  S2UR UR4, SR_CTAID.X ;  /* 0x00000000000479c3 */ /* 0x000e300000002500 */
[----:B------:R-:W0:Y:S01]  /*0060*/  LDC R5, c[0x0][0x360] ;  /* 0x0000d800ff057b82 */ /* 0x000e220000000800 */
[----:B-1----:R-:W-:-:S02]  /*0070*/  IMAD R0, R3, R2, RZ ;  /* 0x0000000203007224 */ /* 0x002fc400078e02ff */
[----:B0-----:R-:W-:Y:S02]  /*0080*/  IMAD R5, R5, UR4, R4 ;  /* 0x0000000405057c24 */ /* 0x001fe4000f8e0204 */
[----:B--2---:R-:W-:-:S05]  /*0090*/  IMAD R4, R0, UR6, RZ ;  /* 0x0000000600047c24 */ /* 0x004fca000f8e02ff */
[----:B------:R-:W-:-:S13]  /*00a0*/  ISETP.GE.AND P0, PT, R5, R4, PT ;  /* 0x000000040500720c */ /* 0x000fda0003f06270 */
[----:B------:R-:W-:Y:S05]  /*00b0*/  @P0 BRA `(.L_x_1) ;  /* 0x0000000400040947 */ /* 0x000fea0003800000 */
[-C--:B------:R-:W-:Y:S01]  /*00c0*/  IABS R8, R0.reuse ;  /* 0x0000000000087213 */ /* 0x080fe20000000000 */
[----:B------:R-:W0:Y:S01]  /*00d0*/  LDCU.64 UR4, c[0x0][0x358] ;  /* 0x00006b00ff0477ac */ /* 0x000e220008000a00 */
[----:B------:R-:W-:Y:S02]  /*00e0*/  IABS R10, R5 ;  /* 0x00000005000a7213 */ /* 0x000fe40000000000 */
[----:B------:R-:W1:Y:S01]  /*00f0*/  I2F.RP R4, R8 ;  /* 0x0000000800047306 */ /* 0x000e620000209400 */
[----:B------:R-:W-:-:S05]  /*0100*/  IABS R11, R0 ;  /* 0x00000000000b7213 */ /* 0x000fca0000000000 */
[----:B------:R-:W-:Y:S02]  /*0110*/  IMAD.MOV R11, RZ, RZ, -R11 ;  /* 0x000000ffff0b7224 */ /* 0x000fe400078e0a0b */
[----:B-1----:R-:W1:Y:S02]  /*0120*/  MUFU.RCP R4, R4 ;  /* 0x0000000400047308 */ /* 0x002e640000001000 */
[----:B-1----:R-:W-:-:S06]  /*0130*/  IADD3 R6, PT, PT, R4, 0xffffffe, RZ ;  /* 0x0ffffffe04067810 */ /* 0x002fcc0007ffe0ff */
[----:B------:R1:W2:Y:S02]  /*0140*/  F2I.FTZ.U32.TRUNC.NTZ R7, R6 ;  /* 0x0000000600077305 */ /* 0x0002a4000021f000 */
[----:B-1----:R-:W-:Y:S01]  /*0150*/  IMAD.MOV.U32 R6, RZ, RZ, RZ ;  /* 0x000000ffff067224 */ /* 0x002fe200078e00ff */
[----:B--2---:R-:W-:-:S05]  /*0160*/  IADD3 R9, PT, PT, RZ, -R7, RZ ;  /* 0x80000007ff097210 */ /* 0x004fca0007ffe0ff */
[----:B------:R-:W-:-:S04]  /*0170*/  IMAD R9, R9, R8, RZ ;  /* 0x0000000809097224 */ /* 0x000fc800078e02ff */
[----:B------:R-:W-:Y:S01]  /*0180*/  IMAD.HI.U32 R7, R7, R9, R6 ;  /* 0x0000000907077227 */ /* 0x000fe200078e0006 */
[----:B------:R-:W-:Y:S02]  /*0190*/  MOV R9, R10 ;  /* 0x0000000a00097202 */ /* 0x000fe40000000f00 */
[----:B------:R-:W-:-:S03]  /*01a0*/  IABS R6, R2 ;  /* 0x0000000200067213 */ /* 0x000fc60000000000 */
[----:B------:R-:W-:Y:S01]  /*01b0*/  IMAD.HI.U32 R4, R7, R9, RZ ;  /* 0x0000000907047227 */ /* 0x000fe200078e00ff */
[----:B------:R-:W1:Y:S03]  /*01c0*/  I2F.RP R10, R6 ;  /* 0x00000006000a7306 */ /* 0x000e660000209400 */
[----:B------:R-:W-:-:S05]  /*01d0*/  IMAD R7, R4, R11, R9 ;  /* 0x0000000b04077224 */ /* 0x000fca00078e0209 */
[----:B------:R-:W-:Y:S01]  /*01e0*/  ISETP.GT.U32.AND P2, PT, R8, R7, PT ;  /* 0x000000070800720c */ /* 0x000fe20003f44070 */
[----:B-1----:R-:W1:-:S12]  /*01f0*/  MUFU.RCP R10, R10 ;  /* 0x0000000a000a7308 */ /* 0x002e580000001000 */
[-C--:B------:R-:W-:Y:S02]  /*0200*/  @!P2 IADD3 R7, PT, PT, R7, -R8.reuse, RZ ;  /* 0x800000080707a210 */ /* 0x080fe40007ffe0ff */
[----:B------:R-:W-:Y:S02]  /*0210*/  @!P2 IADD3 R4, PT, PT, R4, 0x1, RZ ;  /* 0x000000010404a810 */ /* 0x000fe40007ffe0ff */
[----:B------:R-:W-:Y:S02]  /*0220*/  ISETP.GE.U32.AND P0, PT, R7, R8, PT ;  /* 0x000000080700720c */ /* 0x000fe40003f06070 */
[----:B------:R-:W-:Y:S02]  /*0230*/  LOP3.LUT R7, R5, R0, RZ, 0x3c, !PT ;  /* 0x0000000005077212 */ /* 0x000fe400078e3cff */
[----:B------:R-:W-:Y:S02]  /*0240*/  ISETP.NE.AND P2, PT, R0, RZ, PT ;  /* 0x000000ff0000720c */ /* 0x000fe40003f45270 */
[----:B------:R-:W-:Y:S01]  /*0250*/  ISETP.GE.AND P1, PT, R7, RZ, PT ;  /* 0x000000ff0700720c */ /* 0x000fe20003f26270 */
[----:B-1----:R-:W-:-:S04]  /*0260*/  VIADD R8, R10, 0xffffffe ;  /* 0x0ffffffe0a087836 */ /* 0x002fc80000000000 */
[----:B------:R1:W2:Y:S02]  /*0270*/  F2I.FTZ.U32.TRUNC.NTZ R9, R8 ;  /* 0x0000000800097305 */ /* 0x0002a4000021f000 */
[----:B------:R-:W-:-:S06]  /*0280*/  @P0 VIADD R4, R4, 0x1 ;  /* 0x0000000104040836 */ /* 0x000fcc0000000000 */
[----:B------:R-:W-:Y:S01]  /*0290*/  @!P1 IADD3 R4, PT, PT, -R4, RZ, RZ ;  /* 0x000000ff04049210 */ /* 0x000fe20007ffe1ff */
[----:B-1----:R-:W-:Y:S01]  /*02a0*/  IMAD.MOV.U32 R8, RZ, RZ, RZ ;  /* 0x000000ffff087224 */ /* 0x002fe200078e00ff */
[----:B------:R-:W-:-:S04]  /*02b0*/  @!P2 LOP3.LUT R4, RZ, R0, RZ, 0x33, !PT ;  /* 0x00000000ff04a212 */ /* 0x000fc800078e33ff */
[----:B------:R-:W-:Y:S01]  /*02c0*/  IADD3 R7, PT, PT, -R4, RZ, RZ ;  /* 0x000000ff04077210 */ /* 0x000fe20007ffe1ff */
[----:B--2---:R-:W-:-:S04]  /*02d0*/  IMAD.MOV R13, RZ, RZ, -R9 ;  /* 0x000000ffff0d7224 */ /* 0x004fc800078e0a09 */
[----:B------:R-:W-:Y:S02]  /*02e0*/  IMAD R11, R0, R7, R5 ;  /* 0x00000007000b7224 */ /* 0x000fe400078e0205 */
[----:B------:R-:W-:-:S03]  /*02f0*/  IMAD R5, R13, R6, RZ ;  /* 0x000000060d057224 */ /* 0x000fc600078e02ff */
[----:B------:R-:W-:Y:S01]  /*0300*/  IABS R0, R11 ;  /* 0x0000000b00007213 */ /* 0x000fe20000000000 */
[----:B------:R-:W-:-:S03]  /*0310*/  IMAD.HI.U32 R8, R9, R5, R8 ;  /* 0x0000000509087227 */ /* 0x000fc600078e0008 */
[----:B------:R-:W-:-:S05]  /*0320*/  MOV R5, R0 ;  /* 0x0000000000057202 */ /* 0x000fca0000000f00 */
[----:B------:R-:W-:-:S04]  /*0330*/  IMAD.HI.U32 R8, R8, R5, RZ ;  /* 0x0000000508087227 */ /* 0x000fc800078e00ff */
[----:B------:R-:W-:-:S04]  /*0340*/  IMAD.MOV R0, RZ, RZ, -R8 ;  /* 0x000000ffff007224 */ /* 0x000fc800078e0a08 */
[----:B------:R-:W-:Y:S01]  /*0350*/  IMAD R5, R6, R0, R5 ;  /* 0x0000000006057224 */ /* 0x000fe200078e0205 */
[----:B------:R-:W-:-:S04]  /*0360*/  LOP3.LUT R0, R11, R2, RZ, 0x3c, !PT ;  /* 0x000000020b007212 */ /* 0x000fc800078e3cff */
[----:B------:R-:W-:Y:S02]  /*0370*/  ISETP.GT.U32.AND P2, PT, R6, R5, PT ;  /* 0x000000050600720c */ /* 0x000fe40003f44070 */
[----:B------:R-:W-:-:S11]  /*0380*/  ISETP.GE.AND P1, PT, R0, RZ, PT ;  /* 0x000000ff0000720c */ /* 0x000fd60003f26270 */
[-C--:B------:R-:W-:Y:S01]  /*0390*/  @!P2 IADD3 R5, PT, PT, R5, -R6.reuse, RZ ;  /* 0x800000060505a210 */ /* 0x080fe20007ffe0ff */
[----:B------:R-:W-:Y:S01]  /*03a0*/  @!P2 VIADD R8, R8, 0x1 ;  /* 0x000000010808a836 */ /* 0x000fe20000000000 */
[----:B------:R-:W-:Y:S02]  /*03b0*/  ISETP.NE.AND P2, PT, R2, RZ, PT ;  /* 0x000000ff0200720c */ /* 0x000fe40003f45270 */
[----:B------:R-:W-:Y:S02]  /*03c0*/  ISETP.GE.U32.AND P0, PT, R5, R6, PT ;  /* 0x000000060500720c */ /* 0x000fe40003f06070 */
[----:B------:R-:W1:Y:S11]  /*03d0*/  LDC.64 R6, c[0x0][0x380] ;  /* 0x0000e000ff067b82 */ /* 0x000e760000000a00 */
[----:B------:R-:W-:-:S05]  /*03e0*/  @P0 IADD3 R8, PT, PT, R8, 0x1, RZ ;  /* 0x0000000108080810 */ /* 0x000fca0007ffe0ff */
[----:B------:R-:W-:-:S05]  /*03f0*/  IMAD.MOV.U32 R0, RZ, RZ, R8 ;  /* 0x000000ffff007224 */ /* 0x000fca00078e0008 */
[----:B------:R-:W-:Y:S02]  /*0400*/  @!P1 IADD3 R0, PT, PT, -R0, RZ, RZ ;  /* 0x000000ff00009210 */ /* 0x000fe40007ffe1ff */
[----:B------:R-:W-:-:S05]  /*0410*/  @!P2 LOP3.LUT R0, RZ, R2, RZ, 0x33, !PT ;  /* 0x00000002ff00a212 */ /* 0x000fca00078e33ff */
[--C-:B------:R-:W-:Y:S02]  /*0420*/  IMAD.MOV R5, RZ, RZ, -R0.reuse ;  /* 0x000000ffff057224 */ /* 0x100fe400078e0a00 */
[----:B------:R-:W-:Y:S02]  /*0430*/  IMAD R8, R4, R3, R0 ;  /* 0x0000000304087224 */ /* 0x000fe400078e0200 */
[----:B------:R-:W-:-:S04]  /*0440*/  IMAD R5, R2, R5, R11 ;  /* 0x0000000502057224 */ /* 0x000fc800078e020b */
[----:B------:R-:W-:-:S04]  /*0450*/  IMAD R9, R8, R2, R5 ;  /* 0x0000000208097224 */ /* 0x000fc800078e0205 */
[----:B-1----:R-:W-:Y:S02]  /*0460*/  IMAD.WIDE R6, R9, 0x4, R6 ;  /* 0x0000000409067825 */ /* 0x002fe400078e0206 */
[----:B------:R-:W1:Y:S04]  /*0470*/  LDC.64 R8, c[0x0][0x388] ;  /* 0x0000e200ff087b82 */ /* 0x000e680000000a00 */
[----:B0-----:R-:W2:Y:S01]  /*0480*/  LDG.E R7, desc[UR4][R6.64] ;  /* 0x0000000406077981 */ /* 0x001ea2000c1e1900 */
[----:B------:R-:W-:-:S04]  /*0490*/  IMAD R4, R5, UR6, R4 ;  /* 0x0000000605047c24 */ /* 0x000fc8000f8e0204 */
[----:B------:R-:W-:-:S04]  /*04a0*/  IMAD R3, R4, R3, R0 ;  /* 0x0000000304037224 */ /* 0x000fc800078e0200 */
[----:B-1----:R-:W-:-:S05]  /*04b0*/  IMAD.WIDE R2, R3, 0x4, R8 ;  /* 0x0000000403027825 */ /* 0x002fca00078e0208 */
[----:B--2---:R0:W-:Y:S02]  /*04c0*/  STG.E desc[UR4][R2.64], R7 ;  /* 0x0000000702007986 */ /* 0x0041e4000c101904 */
.L_x_1:
[----:B------:R-:W-:Y:S05]  /*04d0*/  BSYNC.RECONVERGENT B0 ;  /* 0x0000000000007941 */ /* 0x000fea0003800200 */
.L_x_0:
[----:B------:R-:W-:Y:S06]  /*04e0*/  BAR.SYNC.DEFER_BLOCKING 0x0 ;  /* 0x0000000000007b1d */ /* 0x000fec0000010000 */
[----:B------:R-:W-:Y:S05]  /*04f0*/  EXIT ;  /* 0x000000000000794d */ /* 0x000fea0003800000 */
.L_x_2:
[----:B------:R-:W-:-:S00]  /*0500*/  BRA `(.L_x_2) ;  /* 0xfffffffc00fc7947 */ /* 0x000fc0000383ffff */
[----:B------:R-:W-:-:S00]  /*0510*/  NOP ;  /* 0x0000000000007918 */ /* 0x000fc00000000000 */
        /* <DEDUP_REMOVED lines=14> */
.L_x_9:


//--------------------- .text._Z13tensorToMode3PiS_iii --------------------------
	.section	.text._Z13tensorToMode3PiS_iii,"ax",@progbits
	.align	128
        .global         _Z13tensorToMode3PiS_iii
        .type           _Z13tensorToMode3PiS_iii,@function
        .size           _Z13tensorToMode3PiS_iii,(.L_x_10 - _Z13tensorToMode3PiS_iii)
        .other          _Z13tensorToMode3PiS_iii,@"STO_CUDA_ENTRY STV_DEFAULT"
_Z13tensorToMode3PiS_iii:
.text._Z13tensorToMode3PiS_iii:
        /* <DEDUP_REMOVED lines=12> */
[----:B------:R-:W0:Y:S01]  /*00c0*/  LDC.64 R4, c[0x0][0x380] ;  /* 0x0000e000ff047b82 */ /* 0x000e220000000a00 */
[----:B------:R-:W1:Y:S01]  /*00d0*/  LDCU.64 UR4, c[0x0][0x358] ;  /* 0x00006b00ff0477ac */ /* 0x000e620008000a00 */
[----:B0-----:R-:W-:-:S05]  /*00e0*/  IMAD.WIDE R4, R3, 0x4, R4 ;  /* 0x0000000403047825 */ /* 0x001fca00078e0204 */
[----:B-1----:R0:W2:Y:S01]  /*00f0*/  LDG.E R2, desc[UR4][R4.64] ;  /* 0x0000000404027981 */ /* 0x0020a2000c1e1900 */
[----:B------:R-:W-:-:S04]  /*0100*/  IABS R9, R0 ;  /* 0x0000000000097213 */ /* 0x000fc80000000000 */
[----:B------:R-:W1:Y:S01]  /*0110*/  I2F.RP R8, R9 ;  /* 0x0000000900087306 */ /* 0x000e620000209400 */
[----:B0-----:R-:W-:Y:S02]  /*0120*/  IABS R4, R3 ;  /* 0x0000000300047213 */ /* 0x001fe40000000000 */
[----:B------:R-:W-:-:S04]  /*0130*/  IABS R5, R0 ;  /* 0x0000000000057213 */ /* 0x000fc80000000000 */
[----:B------:R-:W-:Y:S01]  /*0140*/  IADD3 R5, PT, PT, RZ, -R5, RZ ;  /* 0x80000005ff057210 */ /* 0x000fe20007ffe0ff */
[----:B-1----:R-:W0:Y:S02]  /*0150*/  MUFU.RCP R8, R8 ;  /* 0x0000000800087308 */ /* 0x002e240000001000 */
[----:B0-----:R-:W-:-:S06]  /*0160*/  IADD3 R6, PT, PT, R8, 0xffffffe, RZ ;  /* 0x0ffffffe08067810 */ /* 0x001fcc0007ffe0ff */
[----:B------:R0:W1:Y:S02]  /*0170*/  F2I.FTZ.U32.TRUNC.NTZ R7, R6 ;  /* 0x0000000600077305 */ /* 0x000064000021f000 */
[----:B0-----:R-:W-:Y:S01]  /*0180*/  IMAD.MOV.U32 R6, RZ, RZ, RZ ;  /* 0x000000ffff067224 */ /* 0x001fe200078e00ff */
[----:B-1----:R-:W-:-:S05]  /*0190*/  IADD3 R10, PT, PT, RZ, -R7, RZ ;  /* 0x80000007ff0a7210 */ /* 0x002fca0007ffe0ff */
[----:B------:R-:W-:-:S04]  /*01a0*/  IMAD R11, R10, R9, RZ ;  /* 0x000000090a0b7224 */ /* 0x000fc800078e02ff */
[----:B------:R-:W-:-:S06]  /*01b0*/  IMAD.HI.U32 R7, R7, R11, R6 ;  /* 0x0000000b07077227 */ /* 0x000fcc00078e0006 */
[----:B------:R-:W-:-:S04]  /*01c0*/  IMAD.HI.U32 R7, R7, R4, RZ ;  /* 0x0000000407077227 */ /* 0x000fc800078e00ff */
[----:B------:R-:W-:-:S05]  /*01d0*/  IMAD R4, R7, R5, R4 ;  /* 0x0000000507047224 */ /* 0x000fca00078e0204 */
[----:B------:R-:W-:-:S13]  /*01e0*/  ISETP.GT.U32.AND P2, PT, R9, R4, PT ;  /* 0x000000040900720c */ /* 0x000fda0003f44070 */
[----:B------:R-:W-:Y:S01]  /*01f0*/  @!P2 IMAD.IADD R4, R4, 0x1, -R9 ;  /* 0x000000010404a824 */ /* 0x000fe200078e0a09 */
[----:B------:R-:W-:Y:S02]  /*0200*/  @!P2 IADD3 R7, PT, PT, R7, 0x1, RZ ;  /* 0x000000010707a810 */ /* 0x000fe40007ffe0ff */
[----:B------:R-:W-:Y:S02]  /*0210*/  ISETP.NE.AND P2, PT, R0, RZ, PT ;  /* 0x000000ff0000720c */ /* 0x000fe40003f45270 */
[----:B------:R-:W-:Y:S02]  /*0220*/  ISETP.GE.U32.AND P0, PT, R4, R9, PT ;  /* 0x000000090400720c */ /* 0x000fe40003f06070 */
[----:B------:R-:W-:-:S04]  /*0230*/  LOP3.LUT R4, R3, R0, RZ, 0x3c, !PT ;  /* 0x0000000003047212 */ /* 0x000fc800078e3cff */
[----:B------:R-:W-:Y:S02]  /*0240*/  ISETP.GE.AND P1, PT, R4, RZ, PT ;  /* 0x000000ff0400720c */ /* 0x000fe40003f26270 */
[----:B------:R-:W0:Y:S05]  /*0250*/  LDC.64 R4, c[0x0][0x388] ;  /* 0x0000e200ff047b82 */ /* 0x000e2a0000000a00 */
[----:B------:R-:W-:-:S06]  /*0260*/  @P0 VIADD R7, R7, 0x1 ;  /* 0x0000000107070836 */ /* 0x000fcc0000000000 */
[----:B------:R-:W-:Y:S02]  /*0270*/  @!P1 IADD3 R7, PT, PT, -R7, RZ, RZ ;  /* 0x000000ff07079210 */ /* 0x000fe40007ffe1ff */
[----:B------:R-:W-:-:S05]  /*0280*/  @!P2 LOP3.LUT R7, RZ, R0, RZ, 0x33, !PT ;  /* 0x00000000ff07a212 */ /* 0x000fca00078e33ff */
[----:B------:R-:W-:-:S04]  /*0290*/  IMAD.MOV R6, RZ, RZ, -R7 ;  /* 0x000000ffff067224 */ /* 0x000fc800078e0a07 */
[----:B------:R-:W-:-:S04]  /*02a0*/  IMAD R0, R0, R6, R3 ;  /* 0x0000000600007224 */ /* 0x000fc800078e0203 */
[----:B------:R-:W-:-:S04]  /*02b0*/  IMAD R7, R0, UR6, R7 ;  /* 0x0000000600077c24 */ /* 0x000fc8000f8e0207 */
[----:B0-----:R-:W-:-:S05]  /*02c0*/  IMAD.WIDE R4, R7, 0x4, R4 ;  /* 0x0000000407047825 */ /* 0x001fca00078e0204 */
[----:B--2---:R0:W-:Y:S02]  /*02d0*/  STG.E desc[UR4][R4.64], R2 ;  /* 0x0000000204007986 */ /* 0x0041e4000c101904 */
.L_x_4:
[----:B------:R-:W-:Y:S05]  /*02e0*/  BSYNC.RECONVERGENT B0 ;  /* 0x0000000000007941 */ /* 0x000fea0003800200 */
.L_x_3:
[----:B------:R-:W-:Y:S06]  /*02f0*/  BAR.SYNC.DEFER_BLOCKING 0x0 ;  /* 0x0000000000007b1d */ /* 0x000fec0000010000 */
[----:B------:R-:W-:Y:S05]  /*0300*/  EXIT ;  /* 0x000000000000794d */ /* 0x000fea0003800000 */
.L_x_5:
        /* <DEDUP_REMOVED lines=15> */
.L_x_10:


//--------------------- .text._Z13tensorToMode2PiS_iii --------------------------
	.section	.text._Z13tensorToMode2PiS_iii,"ax",@progbits
	.align	128
        .global         _Z13tensorToMode2PiS_iii
        .type           _Z13tensorToMode2PiS_iii,@function
        .size           _Z13tensorToMode2PiS_iii,(.L_x_11 - _Z13tensorToMode2PiS_iii)
        .other          _Z13tensorToMode2PiS_iii,@"STO_CUDA_ENTRY STV_DEFAULT"
_Z13tensorToMode2PiS_iii:
.text._Z13tensorToMode2PiS_iii:
        /* <DEDUP_REMOVED lines=16> */
[-C--:B------:R-:W-:Y:S02]  /*0100*/  IABS R12, R11.reuse ;  /* 0x0000000b000c7213 */ /* 0x080fe40000000000 */
[----:B------:R-:W-:Y:S02]  /*0110*/  IABS R14, R2 ;  /* 0x00000002000e7213 */ /* 0x000fe40000000000 */
[----:B------:R-:W1:Y:S01]  /*0120*/  I2F.RP R10, R12 ;  /* 0x0000000c000a7306 */ /* 0x000e620000209400 */
[----:B------:R-:W-:Y:S02]  /*0130*/  IABS R13, R11 ;  /* 0x0000000b000d7213 */ /* 0x000fe40000000000 */
[----:B------:R-:W-:Y:S02]  /*0140*/  ISETP.GE.AND P2, PT, R4, RZ, PT ;  /* 0x000000ff0400720c */ /* 0x000fe40003f46270 */
[----:B0-----:R-:W-:-:S03]  /*0150*/  IABS R6, R4 ;  /* 0x0000000400067213 */ /* 0x001fc60000000000 */
[----:B-1----:R-:W0:Y:S02]  /*0160*/  MUFU.RCP R10, R10 ;  /* 0x0000000a000a7308 */ /* 0x002e240000001000 */
[----:B0-----:R-:W-:-:S06]  /*0170*/  VIADD R8, R10, 0xffffffe ;  /* 0x0ffffffe0a087836 */ /* 0x001fcc0000000000 */
[----:B------:R0:W1:Y:S02]  /*0180*/  F2I.FTZ.U32.TRUNC.NTZ R9, R8 ;  /* 0x0000000800097305 */ /* 0x000064000021f000 */
[----:B0-----:R-:W-:Y:S01]  /*0190*/  HFMA2 R8, -RZ, RZ, 0, 0 ;  /* 0x00000000ff087431 */ /* 0x001fe200000001ff */
[----:B-1----:R-:W-:-:S05]  /*01a0*/  IADD3 R5, PT, PT, RZ, -R9, RZ ;  /* 0x80000009ff057210 */ /* 0x002fca0007ffe0ff */
[----:B------:R-:W-:Y:S02]  /*01b0*/  IMAD R7, R5, R12, RZ ;  /* 0x0000000c05077224 */ /* 0x000fe400078e02ff */
[----:B------:R-:W-:Y:S02]  /*01c0*/  IMAD.MOV.U32 R5, RZ, RZ, R14 ;  /* 0x000000ffff057224 */ /* 0x000fe400078e000e */
[----:B------:R-:W-:Y:S02]  /*01d0*/  IMAD.HI.U32 R9, R9, R7, R8 ;  /* 0x0000000709097227 */ /* 0x000fe400078e0008 */
[----:B------:R-:W0:Y:S02]  /*01e0*/  I2F.RP R10, R5 ;  /* 0x00000005000a7306 */ /* 0x000e240000209400 */
[----:B------:R-:W-:Y:S02]  /*01f0*/  IMAD.MOV R7, RZ, RZ, -R13 ;  /* 0x000000ffff077224 */ /* 0x000fe400078e0a0d */
[----:B------:R-:W-:-:S04]  /*0200*/  IMAD.HI.U32 R9, R9, R6, RZ ;  /* 0x0000000609097227 */ /* 0x000fc800078e00ff */
[----:B------:R-:W-:-:S05]  /*0210*/  IMAD R9, R9, R7, R6 ;  /* 0x0000000709097224 */ /* 0x000fca00078e0206 */
[----:B------:R-:W-:Y:S01]  /*0220*/  ISETP.GT.U32.AND P0, PT, R12, R9, PT ;  /* 0x000000090c00720c */ /* 0x000fe20003f04070 */
[----:B0-----:R-:W0:-:S12]  /*0230*/  MUFU.RCP R10, R10 ;  /* 0x0000000a000a7308 */ /* 0x001e180000001000 */
[----:B------:R-:W-:Y:S02]  /*0240*/  @!P0 IADD3 R9, PT, PT, R9, -R12, RZ ;  /* 0x8000000c09098210 */ /* 0x000fe40007ffe0ff */
[----:B------:R-:W-:Y:S02]  /*0250*/  ISETP.NE.AND P0, PT, R11, RZ, PT ;  /* 0x000000ff0b00720c */ /* 0x000fe40003f05270 */
[----:B------:R-:W-:Y:S01]  /*0260*/  ISETP.GT.U32.AND P1, PT, R12, R9, PT ;  /* 0x000000090c00720c */ /* 0x000fe20003f24070 */
[----:B0-----:R-:W-:-:S04]  /*0270*/  VIADD R6, R10, 0xffffffe ;  /* 0x0ffffffe0a067836 */ /* 0x001fc80000000000 */
[----:B------:R0:W1:Y:S08]  /*0280*/  F2I.FTZ.U32.TRUNC.NTZ R7, R6 ;  /* 0x0000000600077305 */ /* 0x000070000021f000 */
[----:B------:R-:W-:Y:S02]  /*0290*/  @!P1 IADD3 R9, PT, PT, R9, -R12, RZ ;  /* 0x8000000c09099210 */ /* 0x000fe40007ffe0ff */
[----:B0-----:R-:W-:-:S03]  /*02a0*/  MOV R6, RZ ;  /* 0x000000ff00067202 */ /* 0x001fc60000000f00 */
[----:B------:R-:W-:Y:S01]  /*02b0*/  IMAD.MOV.U32 R13, RZ, RZ, R9 ;  /* 0x000000ffff0d7224 */ /* 0x000fe200078e0009 */
[----:B-1----:R-:W-:-:S03]  /*02c0*/  IADD3 R8, PT, PT, RZ, -R7, RZ ;  /* 0x80000007ff087210 */ /* 0x002fc60007ffe0ff */
[----:B------:R-:W-:Y:S01]  /*02d0*/  @!P2 IMAD.MOV R13, RZ, RZ, -R13 ;  /* 0x000000ffff0da224 */ /* 0x000fe200078e0a0d */
[----:B------:R-:W-:Y:S01]  /*02e0*/  @!P0 LOP3.LUT R13, RZ, R11, RZ, 0x33, !PT ;  /* 0x0000000bff0d8212 */ /* 0x000fe200078e33ff */
[----:B------:R-:W-:-:S03]  /*02f0*/  IMAD R9, R8, R5, RZ ;  /* 0x0000000508097224 */ /* 0x000fc600078e02ff */
[-C--:B------:R-:W-:Y:S02]  /*0300*/  IABS R8, R13.reuse ;  /* 0x0000000d00087213 */ /* 0x080fe40000000000 */
[----:B------:R-:W-:Y:S01]  /*0310*/  IADD3 R4, PT, PT, R4, -R13, RZ ;  /* 0x8000000d04047210 */ /* 0x000fe20007ffe0ff */
[----:B------:R-:W-:-:S06]  /*0320*/  IMAD.HI.U32 R6, R7, R9, R6 ;  /* 0x0000000907067227 */ /* 0x000fcc00078e0006 */
[----:B------:R-:W-:-:S04]  /*0330*/  IMAD.HI.U32 R6, R6, R8, RZ ;  /* 0x0000000806067227 */ /* 0x000fc800078e00ff */
[----:B------:R-:W-:-:S04]  /*0340*/  IMAD.MOV R7, RZ, RZ, -R6 ;  /* 0x000000ffff077224 */ /* 0x000fc800078e0a06 */
[----:B------:R-:W-:-:S05]  /*0350*/  IMAD R8, R5, R7, R8 ;  /* 0x0000000705087224 */ /* 0x000fca00078e0208 */
[----:B------:R-:W-:-:S13]  /*0360*/  ISETP.GT.U32.AND P2, PT, R5, R8, PT ;  /* 0x000000080500720c */ /* 0x000fda0003f44070 */
[-C--:B------:R-:W-:Y:S01]  /*0370*/  @!P2 IADD3 R8, PT, PT, R8, -R5.reuse, RZ ;  /* 0x800000050808a210 */ /* 0x080fe20007ffe0ff */
[----:B------:R-:W-:Y:S01]  /*0380*/  @!P2 VIADD R6, R6, 0x1 ;  /* 0x000000010606a836 */ /* 0x000fe20000000000 */
[----:B------:R-:W-:Y:S02]  /*0390*/  ISETP.NE.AND P2, PT, R2, RZ, PT ;  /* 0x000000ff0200720c */ /* 0x000fe40003f45270 */
[----:B------:R-:W-:Y:S02]  /*03a0*/  ISETP.GE.U32.AND P0, PT, R8, R5, PT ;  /* 0x000000050800720c */ /* 0x000fe40003f06070 */
[----:B------:R-:W-:-:S04]  /*03b0*/  LOP3.LUT R5, R13, R2, RZ, 0x3c, !PT ;  /* 0x000000020d057212 */ /* 0x000fc800078e3cff */
[----:B------:R-:W-:-:S07]  /*03c0*/  ISETP.GE.AND P1, PT, R5, RZ, PT ;  /* 0x000000ff0500720c */ /* 0x000fce0003f26270 */
[----:B------:R-:W-:-:S05]  /*03d0*/  @P0 IADD3 R6, PT, PT, R6, 0x1, RZ ;  /* 0x0000000106060810 */ /* 0x000fca0007ffe0ff */
[----:B------:R-:W-:Y:S02]  /*03e0*/  IMAD.MOV.U32 R5, RZ, RZ, R6 ;  /* 0x000000ffff057224 */ /* 0x000fe400078e0006 */
[----:B------:R-:W0:Y:S03]  /*03f0*/  LDC.64 R6, c[0x0][0x388] ;  /* 0x0000e200ff067b82 */ /* 0x000e260000000a00 */
[----:B------:R-:W-:Y:S02]  /*0400*/  @!P1 IADD3 R5, PT, PT, -R5, RZ, RZ ;  /* 0x000000ff05059210 */ /* 0x000fe40007ffe1ff */
[----:B------:R-:W-:-:S05]  /*0410*/  @!P2 LOP3.LUT R5, RZ, R2, RZ, 0x33, !PT ;  /* 0x00000002ff05a212 */ /* 0x000fca00078e33ff */
[----:B------:R-:W-:-:S04]  /*0420*/  IMAD.MOV R9, RZ, RZ, -R5 ;  /* 0x000000ffff097224 */ /* 0x000fc800078e0a05 */
[----:B------:R-:W-:-:S04]  /*0430*/  IMAD R2, R2, R9, R13 ;  /* 0x0000000902027224 */ /* 0x000fc800078e020d */
[----:B------:R-:W-:-:S04]  /*0440*/  IMAD R2, R2, R3, R4 ;  /* 0x0000000302027224 */ /* 0x000fc800078e0204 */
[----:B------:R-:W-:-:S04]  /*0450*/  IMAD.IADD R3, R5, 0x1, R2 ;  /* 0x0000000105037824 */ /* 0x000fc800078e0202 */
[----:B0-----:R-:W-:-:S05]  /*0460*/  IMAD.WIDE R2, R3, 0x4, R6 ;  /* 0x0000000403027825 */ /* 0x001fca00078e0206 */
[----:B--2---:R0:W-:Y:S02]  /*0470*/  STG.E desc[UR4][R2.64], R0 ;  /* 0x0000000002007986 */ /* 0x0041e4000c101904 */
.L_x_7:
[----:B------:R-:W-:Y:S05]  /*0480*/  BSYNC.RECONVERGENT B0 ;  /* 0x0000000000007941 */ /* 0x000fea0003800200 */
.L_x_6:
[----:B------:R-:W-:Y:S06]  /*0490*/  BAR.SYNC.DEFER_BLOCKING 0x0 ;  /* 0x0000000000007b1d */ /* 0x000fec0000010000 */
[----:B------:R-:W-:Y:S05]  /*04a0*/  EXIT ;  /* 0x000000000000794d */ /* 0x000fea0003800000 */
.L_x_8:
        /* <DEDUP_REMOVED lines=13> */
.L_x_11:


//--------------------- .nv.shared.reserved.0     --------------------------
	.section	.nv.shared.reserved.0,"aw",@nobits
	.weak		__nv_reservedSMEM_offset_0_alias
	.size		__nv_reservedSMEM_offset_0_alias, 0, 64
	.other		__nv_reservedSMEM_offset_0_alias,@"STO_CUDA_RESERVED_SHARED STV_DEFAULT"
__nv_reservedSMEM_offset_0_alias:
	.zero		0
	.zero		64


//--------------------- .nv.constant0._Z15tensorToMode231PiS_iii --------------------------
	.section	.nv.constant0._Z15tensorToMode231PiS_iii,"a",@progbits
	.sectionflags	@""
	.align	4
.nv.constant0._Z15tensorToMode231PiS_iii:
	.zero		924


//--------------------- .nv.constant0._Z13tensorToMode3PiS_iii --------------------------
	.section	.nv.constant0._Z13tensorToMode3PiS_iii,"a",@progbits
	.sectionflags	@""
	.align	4
.nv.constant0._Z13tensorToMode3PiS_iii:
	.zero		924


//--------------------- .nv.constant0._Z13tensorToMode2PiS_iii --------------------------
	.section	.nv.constant0._Z13tensorToMode2PiS_iii,"a",@progbits
	.sectionflags	@""
	.align	4
.nv.constant0._Z13tensorToMode2PiS_iii:
	.zero		924


//--------------------- SYMBOLS --------------------------

	.type		.nv.reservedSmem.offset0,@object
	.size		.nv.reservedSmem.offset0,0x4
